//
// Generated by NVIDIA NVVM Compiler
//
// Compiler Build ID: CL-36424714
// Cuda compilation tools, release 13.0, V13.0.88
// Based on NVVM 20.0.0
//

.version 9.0
.target sm_100
.address_size 64

	// .globl	_Z8onescompPiS_i

.visible .entry _Z8onescompPiS_i(
	.param .u64 .ptr .align 1 _Z8onescompPiS_i_param_0,
	.param .u64 .ptr .align 1 _Z8onescompPiS_i_param_1,
	.param .u32 _Z8onescompPiS_i_param_2
)
{
	.reg .pred 	%p<2>;
	.reg .b32 	%r<9>;
	.reg .b64 	%rd<8>;

	ld.param.u64 	%rd1, [_Z8onescompPiS_i_param_0];
	ld.param.u64 	%rd2, [_Z8onescompPiS_i_param_1];
	ld.param.u32 	%r2, [_Z8onescompPiS_i_param_2];
	mov.u32 	%r3, %ntid.x;
	mov.u32 	%r4, %ctaid.x;
	mov.u32 	%r5, %tid.x;
	mad.lo.s32 	%r1, %r3, %r4, %r5;
	setp.ge.s32 	%p1, %r1, %r2;
	@%p1 bra 	$L__BB0_2;
	cvta.to.global.u64 	%rd3, %rd1;
	cvta.to.global.u64 	%rd4, %rd2;
	mul.wide.s32 	%rd5, %r1, 4;
	add.s64 	%rd6, %rd3, %rd5;
	ld.global.u32 	%r6, [%rd6];
	not.b32 	%r7, %r6;
	and.b32  	%r8, %r7, 31;
	add.s64 	%rd7, %rd4, %rd5;
	st.global.u32 	[%rd7], %r8;
$L__BB0_2:
	ret;

}


// ===== COMPILED SASS (sm_100) =====

	.target	sm_100

	.elftype	@"ET_EXEC"


//--------------------- .note.nv.tkinfo           --------------------------
	.section	.note.nv.tkinfo,"",@"SHT_NOTE"
	.sectionflags	@"SHF_NOTE_NV_TKINFO"
	.tkinfo
        /*0018*/ 	.word	0x00000002
        /*0030*/ 	.string	""
        /*0030*/ 	.string	"ptxas"
        /*0030*/ 	.string	"Cuda compilation tools, release 13.0, V13.0.88"
        /*0030*/ 	.string	"Build cuda_13.0.r13.0/compiler.36424714_0"
        /*0030*/ 	.string	"-arch sm_100 -m 64 "



//--------------------- .note.nv.cuinfo           --------------------------
	.section	.note.nv.cuinfo,"",@"SHT_NOTE"
	.sectionflags	@"SHF_NOTE_NV_CUINFO"
        /*0018*/ 	.short	0x0002
        /*001a*/ 	.short	0x0064
        /*001c*/ 	.short	0x0082
	.zero		2


//--------------------- .nv.info                  --------------------------
	.section	.nv.info,"",@"SHT_CUDA_INFO"
	.align	4


	//----- nvinfo : EIATTR_REGCOUNT
	.align		4
        /*0000*/ 	.byte	0x04, 0x2f
        /*0002*/ 	.short	(.L_1 - .L_0)
	.align		4
.L_0:
        /*0004*/ 	.word	index@(_Z8onescompPiS_i)
        /*0008*/ 	.word	0x0000000a


	//----- nvinfo : EIATTR_FRAME_SIZE
	.align		4
.L_1:
        /*000c*/ 	.byte	0x04, 0x11
        /*000e*/ 	.short	(.L_3 - .L_2)
	.align		4
.L_2:
        /*0010*/ 	.word	index@(_Z8onescompPiS_i)
        /*0014*/ 	.word	0x00000000


	//----- nvinfo : EIATTR_MIN_STACK_SIZE
	.align		4
.L_3:
        /*0018*/ 	.byte	0x04, 0x12
        /*001a*/ 	.short	(.L_5 - .L_4)
	.align		4
.L_4:
        /*001c*/ 	.word	index@(_Z8onescompPiS_i)
        /*0020*/ 	.word	0x00000000
.L_5:


//--------------------- .nv.compat                --------------------------
	.section	.nv.compat,"",@"SHT_CUDA_COMPAT_INFO"
	.align	4
        /*0000*/ 	.byte	0x02, 0x09, 0x00, 0x00, 0x02, 0x02, 0x01, 0x00, 0x02, 0x05, 0x05, 0x00, 0x03, 0x07, 0x01, 0x01
        /*0010*/ 	.byte	0x02, 0x03, 0x00, 0x00, 0x02, 0x06, 0x01, 0x00, 0x04, 0x0b, 0x08, 0x00, 0x09, 0x00, 0x00, 0x00
        /*0020*/ 	.byte	0x00, 0x00, 0x00, 0x00


//--------------------- .nv.info._Z8onescompPiS_i --------------------------
	.section	.nv.info._Z8onescompPiS_i,"",@"SHT_CUDA_INFO"
	.sectionflags	@""
	.align	4


	//----- nvinfo : EIATTR_CUDA_API_VERSION
	.align		4
        /*0000*/ 	.byte	0x04, 0x37
        /*0002*/ 	.short	(.L_7 - .L_6)
.L_6:
        /*0004*/ 	.word	0x00000082


	//----- nvinfo : EIATTR_KPARAM_INFO
	.align		4
.L_7:
        /*0008*/ 	.byte	0x04, 0x17
        /*000a*/ 	.short	(.L_9 - .L_8)
.L_8:
        /*000c*/ 	.word	0x00000000
        /*0010*/ 	.short	0x0002
        /*0012*/ 	.short	0x0010
        /*0014*/ 	.byte	0x00, 0xf0, 0x11, 0x00


	//----- nvinfo : EIATTR_KPARAM_INFO
	.align		4
.L_9:
        /*0018*/ 	.byte	0x04, 0x17
        /*001a*/ 	.short	(.L_11 - .L_10)
.L_10:
        /*001c*/ 	.word	0x00000000
        /*0020*/ 	.short	0x0001
        /*0022*/ 	.short	0x0008
        /*0024*/ 	.byte	0x00, 0xf5, 0x21, 0x00


	//----- nvinfo : EIATTR_KPARAM_INFO
	.align		4
.L_11:
        /*0028*/ 	.byte	0x04, 0x17
        /*002a*/ 	.short	(.L_13 - .L_12)
.L_12:
        /*002c*/ 	.word	0x00000000
        /*0030*/ 	.short	0x0000
        /*0032*/ 	.short	0x0000
        /*0034*/ 	.byte	0x00, 0xf5, 0x21, 0x00


	//----- nvinfo : EIATTR_SPARSE_MMA_MASK
	.align		4
.L_13:
        /*0038*/ 	.byte	0x03, 0x50
        /*003a*/ 	.short	0x0000


	//----- nvinfo : EIATTR_MAXREG_COUNT
	.align		4
        /*003c*/ 	.byte	0x03, 0x1b
        /*003e*/ 	.short	0x00ff


	//----- nvinfo : EIATTR_MERCURY_ISA_VERSION
	.align		4
        /*0040*/ 	.byte	0x03, 0x5f
        /*0042*/ 	.short	0x0101


	//----- nvinfo : EIATTR_VRC_CTA_INIT_COUNT
	.align		4
        /*0044*/ 	.byte	0x02, 0x4a
	.zero		1
	.zero		1


	//----- nvinfo : EIATTR_EXIT_INSTR_OFFSETS
	.align		4
        /*0048*/ 	.byte	0x04, 0x1c
        /*004a*/ 	.short	(.L_15 - .L_14)


	//   ....[0]....
.L_14:
        /*004c*/ 	.word	0x00000070


	//   ....[1]....
        /*0050*/ 	.word	0x00000100


	//----- nvinfo : EIATTR_CBANK_PARAM_SIZE
	.align		4
.L_15:
        /*0054*/ 	.byte	0x03, 0x19
        /*0056*/ 	.short	0x0014


	//----- nvinfo : EIATTR_PARAM_CBANK
	.align		4
        /*0058*/ 	.byte	0x04, 0x0a
        /*005a*/ 	.short	(.L_17 - .L_16)
	.align		4
.L_16:
        /*005c*/ 	.word	index@(.nv.constant0._Z8onescompPiS_i)
        /*0060*/ 	.short	0x0380
        /*0062*/ 	.short	0x0014


	//----- nvinfo : EIATTR_SW_WAR
	.align		4
.L_17:
        /*0064*/ 	.byte	0x04, 0x36
        /*0066*/ 	.short	(.L_19 - .L_18)
.L_18:
        /*0068*/ 	.word	0x00000008
.L_19:


//--------------------- .nv.callgraph             --------------------------
	.section	.nv.callgraph,"",@"SHT_CUDA_CALLGRAPH"
	.align	4
	.sectionentsize	8
	.align		4
        /*0000*/ 	.word	0x00000000
	.align		4
        /*0004*/ 	.word	0xffffffff
	.align		4
        /*0008*/ 	.word	0x00000000
	.align		4
        /*000c*/ 	.word	0xfffffffe
	.align		4
        /*0010*/ 	.word	0x00000000
	.align		4
        /*0014*/ 	.word	0xfffffffd
	.align		4
        /*0018*/ 	.word	0x00000000
	.align		4
        /*001c*/ 	.word	0xfffffffc


//--------------------- .text._Z8onescompPiS_i    --------------------------
	.section	.text._Z8onescompPiS_i,"ax",@progbits
	.align	128
        .global         _Z8onescompPiS_i
        .type           _Z8onescompPiS_i,@function
        .size           _Z8onescompPiS_i,(.L_x_1 - _Z8onescompPiS_i)
        .other          _Z8onescompPiS_i,@"STO_CUDA_ENTRY STV_DEFAULT"
_Z8onescompPiS_i:
.text._Z8onescompPiS_i:
[----:B------:R-:W-:Y:S01]  /*0000*/  LDC R1, c[0x0][0x37c] ;  /* 0x0000df00ff017b82 */ /* 0x000fe20000000800 */
[----:B------:R-:W0:Y:S01]  /*0010*/  S2R R7, SR_CTAID.X ;  /* 0x0000000000077919 */ /* 0x000e220000002500 */
[----:B------:R-:W0:Y:S01]  /*0020*/  LDCU UR4, c[0x0][0x360] ;  /* 0x00006c00ff0477ac */ /* 0x000e220008000800 */
[----:B------:R-:W0:Y:S01]  /*0030*/  S2R R0, SR_TID.X ;  /* 0x0000000000007919 */ /* 0x000e220000002100 */
[----:B------:R-:W1:Y:S01]  /*0040*/  LDCU UR5, c[0x0][0x390] ;  /* 0x00007200ff0577ac */ /* 0x000e620008000800 */
[----:B0-----:R-:W-:-:S05]  /*0050*/  IMAD R7, R7, UR4, R0 ;  /* 0x0000000407077c24 */ /* 0x001fca000f8e0200 */
[----:B-1----:R-:W-:-:S13]  /*0060*/  ISETP.GE.AND P0, PT, R7, UR5, PT ;  /* 0x0000000507007c0c */ /* 0x002fda000bf06270 */
[----:B------:R-:W-:Y:S05]  /*0070*/  @P0 EXIT ;  /* 0x000000000000094d */ /* 0x000fea0003800000 */
[----:B------:R-:W0:Y:S01]  /*0080*/  LDC.64 R2, c[0x0][0x380] ;  /* 0x0000e000ff027b82 */ /* 0x000e220000000a00 */
[----:B------:R-:W1:Y:S07]  /*0090*/  LDCU.64 UR4, c[0x0][0x358] ;  /* 0x00006b00ff0477ac */ /* 0x000e6e0008000a00 */
[----:B------:R-:W2:Y:S01]  /*00a0*/  LDC.64 R4, c[0x0][0x388] ;  /* 0x0000e200ff047b82 */ /* 0x000ea20000000a00 */
[----:B0-----:R-:W-:-:S06]  /*00b0*/  IMAD.WIDE R2, R7, 0x4, R2 ;  /* 0x0000000407027825 */ /* 0x001fcc00078e0202 */
[----:B-1----:R-:W3:Y:S01]  /*00c0*/  LDG.E R2, desc[UR4][R2.64] ;  /* 0x0000000402027981 */ /* 0x002ee2000c1e1900 */
[----:B--2---:R-:W-:Y:S01]  /*00d0*/  IMAD.WIDE R4, R7, 0x4, R4 ;  /* 0x0000000407047825 */ /* 0x004fe200078e0204 */
[----:B---3--:R-:W-:-:S05]  /*00e0*/  LOP3.LUT R7, R2, 0x1f, RZ, 0xc, !PT ;  /* 0x0000001f02077812 */ /* 0x008fca00078e0cff */
[----:B------:R-:W-:Y:S01]  /*00f0*/  STG.E desc[UR4][R4.64], R7 ;  /* 0x0000000704007986 */ /* 0x000fe2000c101904 */
[----:B------:R-:W-:Y:S05]  /*0100*/  EXIT ;  /* 0x000000000000794d */ /* 0x000fea0003800000 */
.L_x_0:
[----:B------:R-:W-:-:S00]  /*0110*/  BRA `(.L_x_0) ;  /* 0xfffffffc00fc7947 */ /* 0x000fc0000383ffff */
[----:B------:R-:W-:-:S00]  /*0120*/  NOP ;  /* 0x0000000000007918 */ /* 0x000fc00000000000 */
        /* <DEDUP_REMOVED lines=13> */
.L_x_1:


//--------------------- .nv.shared.reserved.0     --------------------------
	.section	.nv.shared.reserved.0,"aw",@nobits
	.weak		__nv_reservedSMEM_offset_0_alias
	.size		__nv_reservedSMEM_offset_0_alias, 0, 64
	.other		__nv_reservedSMEM_offset_0_alias,@"STO_CUDA_RESERVED_SHARED STV_DEFAULT"
__nv_reservedSMEM_offset_0_alias:
	.zero		0
	.zero		64


//--------------------- .nv.constant0._Z8onescompPiS_i --------------------------
	.section	.nv.constant0._Z8onescompPiS_i,"a",@progbits
	.sectionflags	@""
	.align	4
.nv.constant0._Z8onescompPiS_i:
	.zero		916


//--------------------- SYMBOLS --------------------------

	.type		.nv.reservedSmem.offset0,@object
	.size		.nv.reservedSmem.offset0,0x4
